//
// Generated by NVIDIA NVVM Compiler
//
// Compiler Build ID: CL-36424714
// Cuda compilation tools, release 13.0, V13.0.88
// Based on NVVM 20.0.0
//

.version 9.0
.target sm_100
.address_size 64

	// .globl	_Z6matmulPKiS0_Pii
.global .align 1 .b8 _ZN34_INTERNAL_2a83480b_4_k_cu_b4371cf34cuda3std3__45__cpo5beginE[1];
.global .align 1 .b8 _ZN34_INTERNAL_2a83480b_4_k_cu_b4371cf34cuda3std3__45__cpo3endE[1];
.global .align 1 .b8 _ZN34_INTERNAL_2a83480b_4_k_cu_b4371cf34cuda3std3__45__cpo6cbeginE[1];
.global .align 1 .b8 _ZN34_INTERNAL_2a83480b_4_k_cu_b4371cf34cuda3std3__45__cpo4cendE[1];
.global .align 1 .b8 _ZN34_INTERNAL_2a83480b_4_k_cu_b4371cf34cuda3std3__45__cpo6rbeginE[1];
.global .align 1 .b8 _ZN34_INTERNAL_2a83480b_4_k_cu_b4371cf34cuda3std3__45__cpo4rendE[1];
.global .align 1 .b8 _ZN34_INTERNAL_2a83480b_4_k_cu_b4371cf34cuda3std3__45__cpo7crbeginE[1];
.global .align 1 .b8 _ZN34_INTERNAL_2a83480b_4_k_cu_b4371cf34cuda3std3__45__cpo5crendE[1];
.global .align 1 .b8 _ZN34_INTERNAL_2a83480b_4_k_cu_b4371cf34cuda3std3__419piecewise_constructE[1];
.global .align 1 .b8 _ZN34_INTERNAL_2a83480b_4_k_cu_b4371cf34cuda3std6ranges3__45__cpo4swapE[1];
.global .align 1 .b8 _ZN34_INTERNAL_2a83480b_4_k_cu_b4371cf34cuda3std6ranges3__45__cpo9iter_moveE[1];
.global .align 1 .b8 _ZN34_INTERNAL_2a83480b_4_k_cu_b4371cf34cuda3std6ranges3__45__cpo5beginE[1];
.global .align 1 .b8 _ZN34_INTERNAL_2a83480b_4_k_cu_b4371cf34cuda3std6ranges3__45__cpo3endE[1];
.global .align 1 .b8 _ZN34_INTERNAL_2a83480b_4_k_cu_b4371cf34cuda3std6ranges3__45__cpo6cbeginE[1];
.global .align 1 .b8 _ZN34_INTERNAL_2a83480b_4_k_cu_b4371cf34cuda3std6ranges3__45__cpo4cendE[1];
.global .align 1 .b8 _ZN34_INTERNAL_2a83480b_4_k_cu_b4371cf34cuda3std6ranges3__45__cpo7advanceE[1];
.global .align 1 .b8 _ZN34_INTERNAL_2a83480b_4_k_cu_b4371cf34cuda3std6ranges3__45__cpo9iter_swapE[1];
.global .align 1 .b8 _ZN34_INTERNAL_2a83480b_4_k_cu_b4371cf34cuda3std6ranges3__45__cpo4nextE[1];
.global .align 1 .b8 _ZN34_INTERNAL_2a83480b_4_k_cu_b4371cf34cuda3std6ranges3__45__cpo4prevE[1];
.global .align 1 .b8 _ZN34_INTERNAL_2a83480b_4_k_cu_b4371cf34cuda3std6ranges3__45__cpo4dataE[1];
.global .align 1 .b8 _ZN34_INTERNAL_2a83480b_4_k_cu_b4371cf34cuda3std6ranges3__45__cpo5cdataE[1];
.global .align 1 .b8 _ZN34_INTERNAL_2a83480b_4_k_cu_b4371cf34cuda3std6ranges3__45__cpo4sizeE[1];
.global .align 1 .b8 _ZN34_INTERNAL_2a83480b_4_k_cu_b4371cf34cuda3std6ranges3__45__cpo5ssizeE[1];
.global .align 1 .b8 _ZN34_INTERNAL_2a83480b_4_k_cu_b4371cf34cuda3std6ranges3__45__cpo8distanceE[1];

.visible .entry _Z6matmulPKiS0_Pii(
	.param .u64 .ptr .align 1 _Z6matmulPKiS0_Pii_param_0,
	.param .u64 .ptr .align 1 _Z6matmulPKiS0_Pii_param_1,
	.param .u64 .ptr .align 1 _Z6matmulPKiS0_Pii_param_2,
	.param .u32 _Z6matmulPKiS0_Pii_param_3
)
{
	.reg .pred 	%p<10>;
	.reg .b32 	%r<105>;
	.reg .b64 	%rd<67>;

	ld.param.u64 	%rd14, [_Z6matmulPKiS0_Pii_param_0];
	ld.param.u64 	%rd15, [_Z6matmulPKiS0_Pii_param_1];
	ld.param.u32 	%r30, [_Z6matmulPKiS0_Pii_param_3];
	cvta.to.global.u64 	%rd1, %rd15;
	cvta.to.global.u64 	%rd2, %rd14;
	mov.u32 	%r31, %ntid.y;
	mov.u32 	%r32, %ctaid.y;
	mov.u32 	%r33, %tid.y;
	mad.lo.s32 	%r1, %r31, %r32, %r33;
	mov.u32 	%r34, %ntid.x;
	mov.u32 	%r35, %ctaid.x;
	mov.u32 	%r36, %tid.x;
	mad.lo.s32 	%r2, %r34, %r35, %r36;
	max.s32 	%r37, %r1, %r2;
	setp.ge.s32 	%p1, %r37, %r30;
	@%p1 bra 	$L__BB0_13;
	mul.lo.s32 	%r3, %r30, %r1;
	and.b32  	%r4, %r30, 7;
	setp.lt.u32 	%p2, %r30, 8;
	mov.b32 	%r99, 0;
	mov.u32 	%r104, %r99;
	@%p2 bra 	$L__BB0_4;
	and.b32  	%r99, %r30, 2147483640;
	neg.s32 	%r93, %r99;
	mul.wide.s32 	%rd16, %r30, 4;
	add.s64 	%rd3, %rd1, %rd16;
	shl.b32 	%r7, %r30, 3;
	mul.wide.s32 	%rd17, %r30, 8;
	add.s64 	%rd4, %rd1, %rd17;
	mul.wide.s32 	%rd18, %r30, 12;
	add.s64 	%rd5, %rd1, %rd18;
	mul.wide.s32 	%rd19, %r30, 16;
	add.s64 	%rd6, %rd1, %rd19;
	mul.wide.s32 	%rd20, %r30, 20;
	add.s64 	%rd7, %rd1, %rd20;
	mul.wide.s32 	%rd21, %r30, 24;
	add.s64 	%rd8, %rd1, %rd21;
	mul.wide.s32 	%rd22, %r30, 28;
	add.s64 	%rd9, %rd1, %rd22;
	mul.wide.u32 	%rd23, %r3, 4;
	add.s64 	%rd24, %rd23, %rd2;
	add.s64 	%rd66, %rd24, 16;
	mov.b32 	%r104, 0;
	mov.u32 	%r92, %r2;
$L__BB0_3:
	.pragma "nounroll";
	mul.wide.s32 	%rd25, %r92, 4;
	add.s64 	%rd26, %rd3, %rd25;
	add.s64 	%rd27, %rd4, %rd25;
	add.s64 	%rd28, %rd5, %rd25;
	add.s64 	%rd29, %rd6, %rd25;
	add.s64 	%rd30, %rd7, %rd25;
	add.s64 	%rd31, %rd8, %rd25;
	add.s64 	%rd32, %rd9, %rd25;
	add.s64 	%rd33, %rd1, %rd25;
	ld.global.u32 	%r41, [%rd66+-16];
	ld.global.u32 	%r42, [%rd33];
	mad.lo.s32 	%r43, %r42, %r41, %r104;
	ld.global.u32 	%r44, [%rd66+-12];
	ld.global.u32 	%r45, [%rd26];
	mad.lo.s32 	%r46, %r45, %r44, %r43;
	ld.global.u32 	%r47, [%rd66+-8];
	ld.global.u32 	%r48, [%rd27];
	mad.lo.s32 	%r49, %r48, %r47, %r46;
	ld.global.u32 	%r50, [%rd66+-4];
	ld.global.u32 	%r51, [%rd28];
	mad.lo.s32 	%r52, %r51, %r50, %r49;
	ld.global.u32 	%r53, [%rd66];
	ld.global.u32 	%r54, [%rd29];
	mad.lo.s32 	%r55, %r54, %r53, %r52;
	ld.global.u32 	%r56, [%rd66+4];
	ld.global.u32 	%r57, [%rd30];
	mad.lo.s32 	%r58, %r57, %r56, %r55;
	ld.global.u32 	%r59, [%rd66+8];
	ld.global.u32 	%r60, [%rd31];
	mad.lo.s32 	%r61, %r60, %r59, %r58;
	ld.global.u32 	%r62, [%rd66+12];
	ld.global.u32 	%r63, [%rd32];
	mad.lo.s32 	%r104, %r63, %r62, %r61;
	add.s32 	%r93, %r93, 8;
	add.s32 	%r92, %r92, %r7;
	add.s64 	%rd66, %rd66, 32;
	setp.ne.s32 	%p3, %r93, 0;
	@%p3 bra 	$L__BB0_3;
$L__BB0_4:
	setp.eq.s32 	%p4, %r4, 0;
	@%p4 bra 	$L__BB0_12;
	and.b32  	%r17, %r30, 3;
	setp.lt.u32 	%p5, %r4, 4;
	@%p5 bra 	$L__BB0_7;
	add.s32 	%r65, %r99, %r3;
	mul.wide.u32 	%rd34, %r65, 4;
	add.s64 	%rd35, %rd2, %rd34;
	ld.global.u32 	%r66, [%rd35];
	mad.lo.s32 	%r67, %r99, %r30, %r2;
	mul.wide.s32 	%rd36, %r67, 4;
	add.s64 	%rd37, %rd1, %rd36;
	ld.global.u32 	%r68, [%rd37];
	mad.lo.s32 	%r69, %r68, %r66, %r104;
	cvt.u64.u32 	%rd38, %r3;
	cvt.u64.u32 	%rd39, %r99;
	add.s64 	%rd40, %rd39, %rd38;
	shl.b64 	%rd41, %rd40, 2;
	add.s64 	%rd42, %rd2, %rd41;
	ld.global.u32 	%r70, [%rd42+4];
	mul.wide.s32 	%rd43, %r30, 4;
	add.s64 	%rd44, %rd37, %rd43;
	ld.global.u32 	%r71, [%rd44];
	mad.lo.s32 	%r72, %r71, %r70, %r69;
	ld.global.u32 	%r73, [%rd42+8];
	add.s64 	%rd45, %rd44, %rd43;
	ld.global.u32 	%r74, [%rd45];
	mad.lo.s32 	%r75, %r74, %r73, %r72;
	ld.global.u32 	%r76, [%rd42+12];
	add.s64 	%rd46, %rd45, %rd43;
	ld.global.u32 	%r77, [%rd46];
	mad.lo.s32 	%r104, %r77, %r76, %r75;
	add.s32 	%r99, %r99, 4;
$L__BB0_7:
	setp.eq.s32 	%p6, %r17, 0;
	@%p6 bra 	$L__BB0_12;
	setp.eq.s32 	%p7, %r17, 1;
	@%p7 bra 	$L__BB0_10;
	add.s32 	%r79, %r99, %r3;
	mul.wide.u32 	%rd47, %r79, 4;
	add.s64 	%rd48, %rd2, %rd47;
	ld.global.u32 	%r80, [%rd48];
	mad.lo.s32 	%r81, %r99, %r30, %r2;
	mul.wide.s32 	%rd49, %r81, 4;
	add.s64 	%rd50, %rd1, %rd49;
	ld.global.u32 	%r82, [%rd50];
	mad.lo.s32 	%r83, %r82, %r80, %r104;
	cvt.u64.u32 	%rd51, %r3;
	cvt.u64.u32 	%rd52, %r99;
	add.s64 	%rd53, %rd52, %rd51;
	shl.b64 	%rd54, %rd53, 2;
	add.s64 	%rd55, %rd2, %rd54;
	ld.global.u32 	%r84, [%rd55+4];
	mul.wide.s32 	%rd56, %r30, 4;
	add.s64 	%rd57, %rd50, %rd56;
	ld.global.u32 	%r85, [%rd57];
	mad.lo.s32 	%r104, %r85, %r84, %r83;
	add.s32 	%r99, %r99, 2;
$L__BB0_10:
	and.b32  	%r86, %r30, 1;
	setp.eq.b32 	%p8, %r86, 1;
	not.pred 	%p9, %p8;
	@%p9 bra 	$L__BB0_12;
	add.s32 	%r87, %r99, %r3;
	mul.wide.u32 	%rd58, %r87, 4;
	add.s64 	%rd59, %rd2, %rd58;
	ld.global.u32 	%r88, [%rd59];
	mad.lo.s32 	%r89, %r99, %r30, %r2;
	mul.wide.s32 	%rd60, %r89, 4;
	add.s64 	%rd61, %rd1, %rd60;
	ld.global.u32 	%r90, [%rd61];
	mad.lo.s32 	%r104, %r90, %r88, %r104;
$L__BB0_12:
	ld.param.u64 	%rd65, [_Z6matmulPKiS0_Pii_param_2];
	add.s32 	%r91, %r3, %r2;
	cvta.to.global.u64 	%rd62, %rd65;
	mul.wide.s32 	%rd63, %r91, 4;
	add.s64 	%rd64, %rd62, %rd63;
	st.global.u32 	[%rd64], %r104;
$L__BB0_13:
	ret;

}


// ===== COMPILED SASS (sm_100) =====

	.target	sm_100

	.elftype	@"ET_EXEC"


//--------------------- .note.nv.tkinfo           --------------------------
	.section	.note.nv.tkinfo,"",@"SHT_NOTE"
	.sectionflags	@"SHF_NOTE_NV_TKINFO"
	.tkinfo
        /*0018*/ 	.word	0x00000002
        /*0030*/ 	.string	""
        /*0030*/ 	.string	"ptxas"
        /*0030*/ 	.string	"Cuda compilation tools, release 13.0, V13.0.88"
        /*0030*/ 	.string	"Build cuda_13.0.r13.0/compiler.36424714_0"
        /*0030*/ 	.string	"-arch sm_100 -m 64 "



//--------------------- .note.nv.cuinfo           --------------------------
	.section	.note.nv.cuinfo,"",@"SHT_NOTE"
	.sectionflags	@"SHF_NOTE_NV_CUINFO"
        /*0018*/ 	.short	0x0002
        /*001a*/ 	.short	0x0064
        /*001c*/ 	.short	0x0082
	.zero		2


//--------------------- .nv.info                  --------------------------
	.section	.nv.info,"",@"SHT_CUDA_INFO"
	.align	4


	//----- nvinfo : EIATTR_REGCOUNT
	.align		4
        /*0000*/ 	.byte	0x04, 0x2f
        /*0002*/ 	.short	(.L_25 - .L_24)
	.align		4
.L_24:
        /*0004*/ 	.word	index@(_Z6matmulPKiS0_Pii)
        /*0008*/ 	.word	0x0000001e


	//----- nvinfo : EIATTR_FRAME_SIZE
	.align		4
.L_25:
        /*000c*/ 	.byte	0x04, 0x11
        /*000e*/ 	.short	(.L_27 - .L_26)
	.align		4
.L_26:
        /*0010*/ 	.word	index@(_Z6matmulPKiS0_Pii)
        /*0014*/ 	.word	0x00000000


	//----- nvinfo : EIATTR_MIN_STACK_SIZE
	.align		4
.L_27:
        /*0018*/ 	.byte	0x04, 0x12
        /*001a*/ 	.short	(.L_29 - .L_28)
	.align		4
.L_28:
        /*001c*/ 	.word	index@(_Z6matmulPKiS0_Pii)
        /*0020*/ 	.word	0x00000000
.L_29:


//--------------------- .nv.compat                --------------------------
	.section	.nv.compat,"",@"SHT_CUDA_COMPAT_INFO"
	.align	4
        /*0000*/ 	.byte	0x02, 0x09, 0x00, 0x00, 0x02, 0x02, 0x01, 0x00, 0x02, 0x05, 0x05, 0x00, 0x03, 0x07, 0x01, 0x01
        /*0010*/ 	.byte	0x02, 0x03, 0x00, 0x00, 0x02, 0x06, 0x01, 0x00, 0x04, 0x0b, 0x08, 0x00, 0x09, 0x00, 0x00, 0x00
        /*0020*/ 	.byte	0x00, 0x00, 0x00, 0x00


//--------------------- .nv.info._Z6matmulPKiS0_Pii --------------------------
	.section	.nv.info._Z6matmulPKiS0_Pii,"",@"SHT_CUDA_INFO"
	.sectionflags	@""
	.align	4


	//----- nvinfo : EIATTR_CUDA_API_VERSION
	.align		4
        /*0000*/ 	.byte	0x04, 0x37
        /*0002*/ 	.short	(.L_31 - .L_30)
.L_30:
        /*0004*/ 	.word	0x00000082


	//----- nvinfo : EIATTR_KPARAM_INFO
	.align		4
.L_31:
        /*0008*/ 	.byte	0x04, 0x17
        /*000a*/ 	.short	(.L_33 - .L_32)
.L_32:
        /*000c*/ 	.word	0x00000000
        /*0010*/ 	.short	0x0003
        /*0012*/ 	.short	0x0018
        /*0014*/ 	.byte	0x00, 0xf0, 0x11, 0x00


	//----- nvinfo : EIATTR_KPARAM_INFO
	.align		4
.L_33:
        /*0018*/ 	.byte	0x04, 0x17
        /*001a*/ 	.short	(.L_35 - .L_34)
.L_34:
        /*001c*/ 	.word	0x00000000
        /*0020*/ 	.short	0x0002
        /*0022*/ 	.short	0x0010
        /*0024*/ 	.byte	0x00, 0xf5, 0x21, 0x00


	//----- nvinfo : EIATTR_KPARAM_INFO
	.align		4
.L_35:
        /*0028*/ 	.byte	0x04, 0x17
        /*002a*/ 	.short	(.L_37 - .L_36)
.L_36:
        /*002c*/ 	.word	0x00000000
        /*0030*/ 	.short	0x0001
        /*0032*/ 	.short	0x0008
        /*0034*/ 	.byte	0x00, 0xf5, 0x21, 0x00


	//----- nvinfo : EIATTR_KPARAM_INFO
	.align		4
.L_37:
        /*0038*/ 	.byte	0x04, 0x17
        /*003a*/ 	.short	(.L_39 - .L_38)
.L_38:
        /*003c*/ 	.word	0x00000000
        /*0040*/ 	.short	0x0000
        /*0042*/ 	.short	0x0000
        /*0044*/ 	.byte	0x00, 0xf5, 0x21, 0x00


	//----- nvinfo : EIATTR_SPARSE_MMA_MASK
	.align		4
.L_39:
        /*0048*/ 	.byte	0x03, 0x50
        /*004a*/ 	.short	0x0000


	//----- nvinfo : EIATTR_MAXREG_COUNT
	.align		4
        /*004c*/ 	.byte	0x03, 0x1b
        /*004e*/ 	.short	0x00ff


	//----- nvinfo : EIATTR_MERCURY_ISA_VERSION
	.align		4
        /*0050*/ 	.byte	0x03, 0x5f
        /*0052*/ 	.short	0x0101


	//----- nvinfo : EIATTR_VRC_CTA_INIT_COUNT
	.align		4
        /*0054*/ 	.byte	0x02, 0x4a
	.zero		1
	.zero		1


	//----- nvinfo : EIATTR_EXIT_INSTR_OFFSETS
	.align		4
        /*0058*/ 	.byte	0x04, 0x1c
        /*005a*/ 	.short	(.L_41 - .L_40)


	//   ....[0]....
.L_40:
        /*005c*/ 	.word	0x000000c0


	//   ....[1]....
        /*0060*/ 	.word	0x00000a90


	//----- nvinfo : EIATTR_CBANK_PARAM_SIZE
	.align		4
.L_41:
        /*0064*/ 	.byte	0x03, 0x19
        /*0066*/ 	.short	0x001c


	//----- nvinfo : EIATTR_PARAM_CBANK
	.align		4
        /*0068*/ 	.byte	0x04, 0x0a
        /*006a*/ 	.short	(.L_43 - .L_42)
	.align		4
.L_42:
        /*006c*/ 	.word	index@(.nv.constant0._Z6matmulPKiS0_Pii)
        /*0070*/ 	.short	0x0380
        /*0072*/ 	.short	0x001c


	//----- nvinfo : EIATTR_SW_WAR
	.align		4
.L_43:
        /*0074*/ 	.byte	0x04, 0x36
        /*0076*/ 	.short	(.L_45 - .L_44)
.L_44:
        /*0078*/ 	.word	0x00000008
.L_45:


//--------------------- .nv.callgraph             --------------------------
	.section	.nv.callgraph,"",@"SHT_CUDA_CALLGRAPH"
	.align	4
	.sectionentsize	8
	.align		4
        /*0000*/ 	.word	0x00000000
	.align		4
        /*0004*/ 	.word	0xffffffff
	.align		4
        /*0008*/ 	.word	0x00000000
	.align		4
        /*000c*/ 	.word	0xfffffffe
	.align		4
        /*0010*/ 	.word	0x00000000
	.align		4
        /*0014*/ 	.word	0xfffffffd
	.align		4
        /*0018*/ 	.word	0x00000000
	.align		4
        /*001c*/ 	.word	0xfffffffc


//--------------------- .nv.constant4             --------------------------
	.section	.nv.constant4,"a",@progbits
	.align	8
	.align		8
.nv.constant4:
        /*0000*/ 	.dword	_ZN34_INTERNAL_2a83480b_4_k_cu_b4371cf34cuda3std3__45__cpo5beginE
	.align		8
        /*0008*/ 	.dword	_ZN34_INTERNAL_2a83480b_4_k_cu_b4371cf34cuda3std3__45__cpo3endE
	.align		8
        /*0010*/ 	.dword	_ZN34_INTERNAL_2a83480b_4_k_cu_b4371cf34cuda3std3__45__cpo6cbeginE
	.align		8
        /*0018*/ 	.dword	_ZN34_INTERNAL_2a83480b_4_k_cu_b4371cf34cuda3std3__45__cpo4cendE
	.align		8
        /*0020*/ 	.dword	_ZN34_INTERNAL_2a83480b_4_k_cu_b4371cf34cuda3std3__45__cpo6rbeginE
	.align		8
        /*0028*/ 	.dword	_ZN34_INTERNAL_2a83480b_4_k_cu_b4371cf34cuda3std3__45__cpo4rendE
	.align		8
        /*0030*/ 	.dword	_ZN34_INTERNAL_2a83480b_4_k_cu_b4371cf34cuda3std3__45__cpo7crbeginE
	.align		8
        /*0038*/ 	.dword	_ZN34_INTERNAL_2a83480b_4_k_cu_b4371cf34cuda3std3__45__cpo5crendE
	.align		8
        /*0040*/ 	.dword	_ZN34_INTERNAL_2a83480b_4_k_cu_b4371cf34cuda3std3__419piecewise_constructE
	.align		8
        /*0048*/ 	.dword	_ZN34_INTERNAL_2a83480b_4_k_cu_b4371cf34cuda3std6ranges3__45__cpo4swapE
	.align		8
        /*0050*/ 	.dword	_ZN34_INTERNAL_2a83480b_4_k_cu_b4371cf34cuda3std6ranges3__45__cpo9iter_moveE
	.align		8
        /*0058*/ 	.dword	_ZN34_INTERNAL_2a83480b_4_k_cu_b4371cf34cuda3std6ranges3__45__cpo5beginE
	.align		8
        /*0060*/ 	.dword	_ZN34_INTERNAL_2a83480b_4_k_cu_b4371cf34cuda3std6ranges3__45__cpo3endE
	.align		8
        /*0068*/ 	.dword	_ZN34_INTERNAL_2a83480b_4_k_cu_b4371cf34cuda3std6ranges3__45__cpo6cbeginE
	.align		8
        /*0070*/ 	.dword	_ZN34_INTERNAL_2a83480b_4_k_cu_b4371cf34cuda3std6ranges3__45__cpo4cendE
	.align		8
        /*0078*/ 	.dword	_ZN34_INTERNAL_2a83480b_4_k_cu_b4371cf34cuda3std6ranges3__45__cpo7advanceE
	.align		8
        /*0080*/ 	.dword	_ZN34_INTERNAL_2a83480b_4_k_cu_b4371cf34cuda3std6ranges3__45__cpo9iter_swapE
	.align		8
        /*0088*/ 	.dword	_ZN34_INTERNAL_2a83480b_4_k_cu_b4371cf34cuda3std6ranges3__45__cpo4nextE
	.align		8
        /*0090*/ 	.dword	_ZN34_INTERNAL_2a83480b_4_k_cu_b4371cf34cuda3std6ranges3__45__cpo4prevE
	.align		8
        /*0098*/ 	.dword	_ZN34_INTERNAL_2a83480b_4_k_cu_b4371cf34cuda3std6ranges3__45__cpo4dataE
	.align		8
        /*00a0*/ 	.dword	_ZN34_INTERNAL_2a83480b_4_k_cu_b4371cf34cuda3std6ranges3__45__cpo5cdataE
	.align		8
        /*00a8*/ 	.dword	_ZN34_INTERNAL_2a83480b_4_k_cu_b4371cf34cuda3std6ranges3__45__cpo4sizeE
	.align		8
        /*00b0*/ 	.dword	_ZN34_INTERNAL_2a83480b_4_k_cu_b4371cf34cuda3std6ranges3__45__cpo5ssizeE
	.align		8
        /*00b8*/ 	.dword	_ZN34_INTERNAL_2a83480b_4_k_cu_b4371cf34cuda3std6ranges3__45__cpo8distanceE


//--------------------- .text._Z6matmulPKiS0_Pii  --------------------------
	.section	.text._Z6matmulPKiS0_Pii,"ax",@progbits
	.align	128
        .global         _Z6matmulPKiS0_Pii
        .type           _Z6matmulPKiS0_Pii,@function
        .size           _Z6matmulPKiS0_Pii,(.L_x_5 - _Z6matmulPKiS0_Pii)
        .other          _Z6matmulPKiS0_Pii,@"STO_CUDA_ENTRY STV_DEFAULT"
_Z6matmulPKiS0_Pii:
.text._Z6matmulPKiS0_Pii:
[----:B------:R-:W-:Y:S01]  /*0000*/  LDC R1, c[0x0][0x37c] ;  /* 0x0000df00ff017b82 */ /* 0x000fe20000000800 */
[----:B------:R-:W0:Y:S01]  /*0010*/  S2R R13, SR_CTAID.Y ;  /* 0x00000000000d7919 */ /* 0x000e220000002600 */
[----:B------:R-:W0:Y:S01]  /*0020*/  LDCU UR4, c[0x0][0x364] ;  /* 0x00006c80ff0477ac */ /* 0x000e220008000800 */
[----:B------:R-:W0:Y:S01]  /*0030*/  S2R R0, SR_TID.Y ;  /* 0x0000000000007919 */ /* 0x000e220000002200 */
[----:B------:R-:W1:Y:S01]  /*0040*/  LDCU UR5, c[0x0][0x360] ;  /* 0x00006c00ff0577ac */ /* 0x000e620008000800 */
[----:B------:R-:W1:Y:S01]  /*0050*/  S2R R2, SR_CTAID.X ;  /* 0x0000000000027919 */ /* 0x000e620000002500 */
[----:B------:R-:W2:Y:S01]  /*0060*/  LDCU UR20, c[0x0][0x398] ;  /* 0x00007300ff1477ac */ /* 0x000ea20008000800 */
[----:B------:R-:W1:Y:S01]  /*0070*/  S2R R3, SR_TID.X ;  /* 0x0000000000037919 */ /* 0x000e620000002100 */
[----:B0-----:R-:W-:Y:S02]  /*0080*/  IMAD R13, R13, UR4, R0 ;  /* 0x000000040d0d7c24 */ /* 0x001fe4000f8e0200 */
[----:B-1----:R-:W-:-:S05]  /*0090*/  IMAD R0, R2, UR5, R3 ;  /* 0x0000000502007c24 */ /* 0x002fca000f8e0203 */
[----:B------:R-:W-:-:S04]  /*00a0*/  VIMNMX R2, PT, PT, R13, R0, !PT ;  /* 0x000000000d027248 */ /* 0x000fc80007fe0100 */
[----:B--2---:R-:W-:-:S13]  /*00b0*/  ISETP.GE.AND P0, PT, R2, UR20, PT ;  /* 0x0000001402007c0c */ /* 0x004fda000bf06270 */
[----:B------:R-:W-:Y:S05]  /*00c0*/  @P0 EXIT ;  /* 0x000000000000094d */ /* 0x000fea0003800000 */
[----:B------:R-:W-:Y:S01]  /*00d0*/  UISETP.GE.U32.AND UP0, UPT, UR20, 0x8, UPT ;  /* 0x000000081400788c */ /* 0x000fe2000bf06070 */
[----:B------:R-:W-:Y:S02]  /*00e0*/  HFMA2 R12, -RZ, RZ, 0, 0 ;  /* 0x00000000ff0c7431 */ /* 0x000fe400000001ff */
[----:B------:R-:W-:Y:S01]  /*00f0*/  IMAD R13, R13, UR20, RZ ;  /* 0x000000140d0d7c24 */ /* 0x000fe2000f8e02ff */
[----:B------:R-:W-:Y:S01]  /*0100*/  UMOV UR4, URZ ;  /* 0x000000ff00047c82 */ /* 0x000fe20008000000 */
[----:B------:R-:W0:Y:S04]  /*0110*/  LDCU.64 UR18, c[0x0][0x358] ;  /* 0x00006b00ff1277ac */ /* 0x000e280008000a00 */
[----:B------:R-:W-:Y:S05]  /*0120*/  BRA.U !UP0, `(.L_x_0) ;  /* 0x0000000508047547 */ /* 0x000fea000b800000 */
[----:B------:R-:W1:Y:S01]  /*0130*/  LDCU.128 UR24, c[0x0][0x380] ;  /* 0x00007000ff1877ac */ /* 0x000e620008000c00 */
[----:B------:R-:W-:Y:S02]  /*0140*/  MOV R12, RZ ;  /* 0x000000ff000c7202 */ /* 0x000fe40000000f00 */
[----:B------:R-:W-:Y:S01]  /*0150*/  MOV R14, R0 ;  /* 0x00000000000e7202 */ /* 0x000fe20000000f00 */
[----:B------:R-:W-:-:S04]  /*0160*/  ULOP3.LUT UR4, UR20, 0x7ffffff8, URZ, 0xc0, !UPT ;  /* 0x7ffffff814047892 */ /* 0x000fc8000f8ec0ff */
[----:B------:R-:W-:Y:S01]  /*0170*/  UIADD3 UR5, UPT, UPT, -UR4, URZ, URZ ;  /* 0x000000ff04057290 */ /* 0x000fe2000fffe1ff */
[----:B-1----:R-:W-:Y:S01]  /*0180*/  MOV R2, UR24 ;  /* 0x0000001800027c02 */ /* 0x002fe20008000f00 */
[----:B------:R-:W-:Y:S01]  /*0190*/  UIMAD.WIDE UR6, UR20, 0x8, UR26 ;  /* 0x00000008140678a5 */ /* 0x000fe2000f8e021a */
[----:B------:R-:W-:Y:S01]  /*01a0*/  MOV R3, UR25 ;  /* 0x0000001900037c02 */ /* 0x000fe20008000f00 */
[----:B------:R-:W-:Y:S02]  /*01b0*/  UIMAD.WIDE UR8, UR20, 0xc, UR26 ;  /* 0x0000000c140878a5 */ /* 0x000fe4000f8e021a */
[----:B------:R-:W-:Y:S01]  /*01c0*/  UIMAD.WIDE UR10, UR20, 0x10, UR26 ;  /* 0x00000010140a78a5 */ /* 0x000fe2000f8e021a */
[----:B------:R-:W-:Y:S01]  /*01d0*/  IMAD.WIDE.U32 R2, R13, 0x4, R2 ;  /* 0x000000040d027825 */ /* 0x000fe200078e0002 */
[----:B------:R-:W-:Y:S02]  /*01e0*/  UIMAD.WIDE UR12, UR20, 0x14, UR26 ;  /* 0x00000014140c78a5 */ /* 0x000fe4000f8e021a */
[----:B------:R-:W-:Y:S01]  /*01f0*/  UIMAD.WIDE UR14, UR20, 0x18, UR26 ;  /* 0x00000018140e78a5 */ /* 0x000fe2000f8e021a */
[----:B------:R-:W-:Y:S01]  /*0200*/  IADD3 R2, P0, PT, R2, 0x10, RZ ;  /* 0x0000001002027810 */ /* 0x000fe20007f1e0ff */
[----:B------:R-:W-:-:S03]  /*0210*/  UIMAD.WIDE UR16, UR20, 0x1c, UR26 ;  /* 0x0000001c141078a5 */ /* 0x000fc6000f8e021a */
[----:B------:R-:W-:-:S09]  /*0220*/  IADD3.X R3, PT, PT, RZ, R3, RZ, P0, !PT ;  /* 0x00000003ff037210 */ /* 0x000fd200007fe4ff */
.L_x_1:
[----:B------:R-:W-:Y:S01]  /*0230*/  UIMAD.WIDE UR22, UR20, 0x4, UR26 ;  /* 0x00000004141678a5 */ /* 0x000fe2000f8e021a */
[----:B------:R-:W-:Y:S02]  /*0240*/  IMAD.MOV.U32 R23, RZ, RZ, 0x4 ;  /* 0x00000004ff177424 */ /* 0x000fe400078e00ff */
[----:B------:R-:W-:Y:S01]  /*0250*/  HFMA2 R11, -RZ, RZ, 0, 2.384185791015625e-07 ;  /* 0x00000004ff0b7431 */ /* 0x000fe200000001ff */
[----:B------:R-:W-:Y:S01]  /*0260*/  MOV R25, 0x4 ;  /* 0x0000000400197802 */ /* 0x000fe20000000f00 */
[----:B0-----:R-:W2:Y:S01]  /*0270*/  LDG.E R21, desc[UR18][R2.64+-0x10] ;  /* 0xfffff01202157981 */ /* 0x001ea2000c1e1900 */
[C---:B------:R-:W-:Y:S01]  /*0280*/  IMAD.WIDE R22, R14.reuse, R23, UR26 ;  /* 0x0000001a0e167e25 */ /* 0x040fe2000f8e0217 */
[----:B------:R-:W-:Y:S02]  /*0290*/  MOV R8, UR22 ;  /* 0x0000001600087c02 */ /* 0x000fe40008000f00 */
[----:B------:R-:W-:Y:S01]  /*02a0*/  MOV R9, UR23 ;  /* 0x0000001700097c02 */ /* 0x000fe20008000f00 */
[----:B------:R-:W3:Y:S02]  /*02b0*/  LDG.E R19, desc[UR18][R2.64+-0xc] ;  /* 0xfffff41202137981 */ /* 0x000ee4000c1e1900 */
[----:B------:R-:W-:-:S02]  /*02c0*/  IMAD.WIDE R8, R14, 0x4, R8 ;  /* 0x000000040e087825 */ /* 0x000fc400078e0208 */
[----:B------:R-:W2:Y:S01]  /*02d0*/  LDG.E R22, desc[UR18][R22.64] ;  /* 0x0000001216167981 */ /* 0x000ea2000c1e1900 */
[----:B------:R-:W-:Y:S01]  /*02e0*/  MOV R5, 0x4 ;  /* 0x0000000400057802 */ /* 0x000fe20000000f00 */
[C---:B------:R-:W-:Y:S02]  /*02f0*/  IMAD.WIDE R24, R14.reuse, R25, UR6 ;  /* 0x000000060e187e25 */ /* 0x040fe4000f8e0219 */
[----:B------:R0:W3:Y:S02]  /*0300*/  LDG.E R20, desc[UR18][R8.64] ;  /* 0x0000001208147981 */ /* 0x0000e4000c1e1900 */
[----:B------:R-:W-:Y:S02]  /*0310*/  IMAD.WIDE R10, R14, R11, UR8 ;  /* 0x000000080e0a7e25 */ /* 0x000fe4000f8e020b */
[----:B------:R-:W4:Y:S04]  /*0320*/  LDG.E R18, desc[UR18][R24.64] ;  /* 0x0000001218127981 */ /* 0x000f28000c1e1900 */
[----:B------:R-:W4:Y:S01]  /*0330*/  LDG.E R17, desc[UR18][R2.64+-0x8] ;  /* 0xfffff81202117981 */ /* 0x000f22000c1e1900 */
[----:B0-----:R-:W-:-:S02]  /*0340*/  HFMA2 R9, -RZ, RZ, 0, 2.384185791015625e-07 ;  /* 0x00000004ff097431 */ /* 0x001fc400000001ff */
[----:B------:R-:W-:Y:S01]  /*0350*/  IMAD.MOV.U32 R7, RZ, RZ, 0x4 ;  /* 0x00000004ff077424 */ /* 0x000fe200078e00ff */
[----:B------:R0:W5:Y:S01]  /*0360*/  LDG.E R16, desc[UR18][R10.64] ;  /* 0x000000120a107981 */ /* 0x000162000c1e1900 */
[----:B------:R-:W-:-:S03]  /*0370*/  IMAD.WIDE R4, R14, R5, UR10 ;  /* 0x0000000a0e047e25 */ /* 0x000fc6000f8e0205 */
[----:B------:R-:W5:Y:S01]  /*0380*/  LDG.E R15, desc[UR18][R2.64+-0x4] ;  /* 0xfffffc12020f7981 */ /* 0x000f62000c1e1900 */
[C---:B------:R-:W-:Y:S01]  /*0390*/  IMAD.WIDE R6, R14.reuse, R7, UR12 ;  /* 0x0000000c0e067e25 */ /* 0x040fe2000f8e0207 */
[----:B------:R-:W-:Y:S02]  /*03a0*/  MOV R27, 0x4 ;  /* 0x00000004001b7802 */ /* 0x000fe40000000f00 */
[----:B------:R1:W5:Y:S01]  /*03b0*/  LDG.E R4, desc[UR18][R4.64] ;  /* 0x0000001204047981 */ /* 0x000362000c1e1900 */
[----:B------:R-:W-:-:S03]  /*03c0*/  IMAD.WIDE R8, R14, R9, UR14 ;  /* 0x0000000e0e087e25 */ /* 0x000fc6000f8e0209 */
[----:B------:R-:W5:Y:S01]  /*03d0*/  LDG.E R23, desc[UR18][R2.64] ;  /* 0x0000001202177981 */ /* 0x000f62000c1e1900 */
[----:B0-----:R-:W-:-:S03]  /*03e0*/  IMAD.WIDE R10, R14, R27, UR16 ;  /* 0x000000100e0a7e25 */ /* 0x001fc6000f8e021b */
[----:B------:R-:W5:Y:S04]  /*03f0*/  LDG.E R7, desc[UR18][R6.64] ;  /* 0x0000001206077981 */ /* 0x000f68000c1e1900 */
[----:B------:R-:W5:Y:S04]  /*0400*/  LDG.E R24, desc[UR18][R2.64+0x4] ;  /* 0x0000041202187981 */ /* 0x000f68000c1e1900 */
[----:B------:R-:W5:Y:S04]  /*0410*/  LDG.E R8, desc[UR18][R8.64] ;  /* 0x0000001208087981 */ /* 0x000f68000c1e1900 */
[----:B------:R-:W5:Y:S04]  /*0420*/  LDG.E R25, desc[UR18][R2.64+0x8] ;  /* 0x0000081202197981 */ /* 0x000f68000c1e1900 */
[----:B------:R-:W5:Y:S04]  /*0430*/  LDG.E R10, desc[UR18][R10.64] ;  /* 0x000000120a0a7981 */ /* 0x000f68000c1e1900 */
[----:B------:R0:W5:Y:S01]  /*0440*/  LDG.E R27, desc[UR18][R2.64+0xc] ;  /* 0x00000c12021b7981 */ /* 0x000162000c1e1900 */
[----:B------:R-:W-:-:S04]  /*0450*/  UIADD3 UR5, UPT, UPT, UR5, 0x8, URZ ;  /* 0x0000000805057890 */ /* 0x000fc8000fffe0ff */
[----:B------:R-:W-:Y:S01]  /*0460*/  UISETP.NE.AND UP0, UPT, UR5, URZ, UPT ;  /* 0x000000ff0500728c */ /* 0x000fe2000bf05270 */
[----:B-1----:R-:W-:Y:S02]  /*0470*/  MOV R5, UR20 ;  /* 0x0000001400057c02 */ /* 0x002fe40008000f00 */
[----:B0-----:R-:W-:Y:S02]  /*0480*/  IADD3 R2, P0, PT, R2, 0x20, RZ ;  /* 0x0000002002027810 */ /* 0x001fe40007f1e0ff */
[----:B------:R-:W-:Y:S02]  /*0490*/  LEA R14, R5, R14, 0x3 ;  /* 0x0000000e050e7211 */ /* 0x000fe400078e18ff */
[----:B------:R-:W-:Y:S01]  /*04a0*/  IADD3.X R3, PT, PT, RZ, R3, RZ, P0, !PT ;  /* 0x00000003ff037210 */ /* 0x000fe200007fe4ff */
[----:B--2---:R-:W-:-:S04]  /*04b0*/  IMAD R21, R21, R22, R12 ;  /* 0x0000001615157224 */ /* 0x004fc800078e020c */
[----:B---3--:R-:W-:-:S04]  /*04c0*/  IMAD R19, R19, R20, R21 ;  /* 0x0000001413137224 */ /* 0x008fc800078e0215 */
[----:B----4-:R-:W-:-:S04]  /*04d0*/  IMAD R17, R17, R18, R19 ;  /* 0x0000001211117224 */ /* 0x010fc800078e0213 */
[----:B-----5:R-:W-:-:S04]  /*04e0*/  IMAD R15, R15, R16, R17 ;  /* 0x000000100f0f7224 */ /* 0x020fc800078e0211 */
[----:B------:R-:W-:-:S04]  /*04f0*/  IMAD R4, R23, R4, R15 ;  /* 0x0000000417047224 */ /* 0x000fc800078e020f */
[----:B------:R-:W-:-:S04]  /*0500*/  IMAD R4, R24, R7, R4 ;  /* 0x0000000718047224 */ /* 0x000fc800078e0204 */
[----:B------:R-:W-:-:S04]  /*0510*/  IMAD R4, R25, R8, R4 ;  /* 0x0000000819047224 */ /* 0x000fc800078e0204 */
[----:B------:R-:W-:Y:S01]  /*0520*/  IMAD R12, R27, R10, R4 ;  /* 0x0000000a1b0c7224 */ /* 0x000fe200078e0204 */
[----:B------:R-:W-:Y:S06]  /*0530*/  BRA.U UP0, `(.L_x_1) ;  /* 0xfffffffd003c7547 */ /* 0x000fec000b83ffff */
.L_x_0:
[----:B------:R-:W-:-:S04]  /*0540*/  ULOP3.LUT UR6, UR20, 0x7, URZ, 0xc0, !UPT ;  /* 0x0000000714067892 */ /* 0x000fc8000f8ec0ff */
[----:B------:R-:W-:-:S09]  /*0550*/  UISETP.NE.AND UP0, UPT, UR6, URZ, UPT ;  /* 0x000000ff0600728c */ /* 0x000fd2000bf05270 */
[----:B------:R-:W-:Y:S05]  /*0560*/  BRA.U !UP0, `(.L_x_2) ;  /* 0x0000000508387547 */ /* 0x000fea000b800000 */
[----:B------:R-:W-:Y:S02]  /*0570*/  UISETP.GE.U32.AND UP0, UPT, UR6, 0x4, UPT ;  /* 0x000000040600788c */ /* 0x000fe4000bf06070 */
[----:B------:R-:W-:-:S04]  /*0580*/  ULOP3.LUT UR5, UR20, 0x3, URZ, 0xc0, !UPT ;  /* 0x0000000314057892 */ /* 0x000fc8000f8ec0ff */
[----:B------:R-:W-:-:S03]  /*0590*/  UISETP.NE.AND UP1, UPT, UR5, URZ, UPT ;  /* 0x000000ff0500728c */ /* 0x000fc6000bf25270 */
[----:B------:R-:W-:Y:S08]  /*05a0*/  BRA.U !UP0, `(.L_x_3) ;  /* 0x00000001087c7547 */ /* 0x000ff0000b800000 */
[----:B------:R-:W1:Y:S01]  /*05b0*/  LDC.64 R6, c[0x0][0x388] ;  /* 0x0000e200ff067b82 */ /* 0x000e620000000a00 */
[----:B------:R-:W2:Y:S01]  /*05c0*/  LDCU.64 UR6, c[0x0][0x380] ;  /* 0x00007000ff0677ac */ /* 0x000ea20008000a00 */
[----:B------:R-:W-:Y:S01]  /*05d0*/  IMAD.U32 R9, RZ, RZ, UR4 ;  /* 0x00000004ff097e24 */ /* 0x000fe2000f8e00ff */
[C---:B------:R-:W-:Y:S02]  /*05e0*/  IADD3 R3, PT, PT, R13.reuse, UR4, RZ ;  /* 0x000000040d037c10 */ /* 0x040fe4000fffe0ff */
[----:B------:R-:W-:Y:S01]  /*05f0*/  IADD3 R10, P0, PT, R13, UR4, RZ ;  /* 0x000000040d0a7c10 */ /* 0x000fe2000ff1e0ff */
[----:B------:R-:W-:Y:S01]  /*0600*/  IMAD R9, R9, UR20, R0 ;  /* 0x0000001409097c24 */ /* 0x000fe2000f8e0200 */
[----:B------:R-:W-:Y:S01]  /*0610*/  MOV R11, UR20 ;  /* 0x00000014000b7c02 */ /* 0x000fe20008000f00 */
[----:B------:R-:W3:Y:S01]  /*0620*/  LDC.64 R4, c[0x0][0x380] ;  /* 0x0000e000ff047b82 */ /* 0x000ee20000000a00 */
[----:B------:R-:W-:Y:S01]  /*0630*/  MOV R15, UR20 ;  /* 0x00000014000f7c02 */ /* 0x000fe20008000f00 */
[----:B-1----:R-:W-:Y:S01]  /*0640*/  IMAD.WIDE R6, R9, 0x4, R6 ;  /* 0x0000000409067825 */ /* 0x002fe200078e0206 */
[----:B------:R-:W-:-:S05]  /*0650*/  MOV R9, UR20 ;  /* 0x0000001400097c02 */ /* 0x000fca0008000f00 */
[----:B------:R-:W-:Y:S02]  /*0660*/  IMAD.WIDE R8, R9, 0x4, R6 ;  /* 0x0000000409087825 */ /* 0x000fe400078e0206 */
[----:B0-----:R-:W4:Y:S02]  /*0670*/  LDG.E R6, desc[UR18][R6.64] ;  /* 0x0000001206067981 */ /* 0x001f24000c1e1900 */
[----:B---3--:R-:W-:Y:S01]  /*0680*/  IMAD.WIDE.U32 R4, R3, 0x4, R4 ;  /* 0x0000000403047825 */ /* 0x008fe200078e0004 */
[----:B------:R-:W-:Y:S01]  /*0690*/  IADD3.X R3, PT, PT, RZ, RZ, RZ, P0, !PT ;  /* 0x000000ffff037210 */ /* 0x000fe200007fe4ff */
[----:B------:R-:W3:Y:S01]  /*06a0*/  LDG.E R17, desc[UR18][R8.64] ;  /* 0x0000001208117981 */ /* 0x000ee2000c1e1900 */
[----:B--2---:R-:W-:-:S03]  /*06b0*/  LEA R2, P0, R10, UR6, 0x2 ;  /* 0x000000060a027c11 */ /* 0x004fc6000f8010ff */
[----:B------:R-:W4:Y:S01]  /*06c0*/  LDG.E R5, desc[UR18][R4.64] ;  /* 0x0000001204057981 */ /* 0x000f22000c1e1900 */
[----:B------:R-:W-:Y:S01]  /*06d0*/  LEA.HI.X R3, R10, UR7, R3, 0x2, P0 ;  /* 0x000000070a037c11 */ /* 0x000fe200080f1403 */
[----:B------:R-:W-:-:S04]  /*06e0*/  IMAD.WIDE R10, R11, 0x4, R8 ;  /* 0x000000040b0a7825 */ /* 0x000fc800078e0208 */
[----:B------:R-:W3:Y:S01]  /*06f0*/  LDG.E R16, desc[UR18][R2.64+0x4] ;  /* 0x0000041202107981 */ /* 0x000ee2000c1e1900 */
[----:B------:R-:W-:-:S03]  /*0700*/  IMAD.WIDE R14, R15, 0x4, R10 ;  /* 0x000000040f0e7825 */ /* 0x000fc600078e020a */
[----:B------:R-:W2:Y:S04]  /*0710*/  LDG.E R19, desc[UR18][R10.64] ;  /* 0x000000120a137981 */ /* 0x000ea8000c1e1900 */
[----:B------:R-:W2:Y:S04]  /*0720*/  LDG.E R18, desc[UR18][R2.64+0x8] ;  /* 0x0000081202127981 */ /* 0x000ea8000c1e1900 */
[----:B------:R-:W5:Y:S04]  /*0730*/  LDG.E R20, desc[UR18][R2.64+0xc] ;  /* 0x00000c1202147981 */ /* 0x000f68000c1e1900 */
[----:B------:R-:W5:Y:S01]  /*0740*/  LDG.E R14, desc[UR18][R14.64] ;  /* 0x000000120e0e7981 */ /* 0x000f62000c1e1900 */
[----:B------:R-:W-:Y:S01]  /*0750*/  UIADD3 UR4, UPT, UPT, UR4, 0x4, URZ ;  /* 0x0000000404047890 */ /* 0x000fe2000fffe0ff */
[----:B----4-:R-:W-:-:S04]  /*0760*/  IMAD R5, R5, R6, R12 ;  /* 0x0000000605057224 */ /* 0x010fc800078e020c */
[----:B---3--:R-:W-:-:S04]  /*0770*/  IMAD R5, R16, R17, R5 ;  /* 0x0000001110057224 */ /* 0x008fc800078e0205 */
[----:B--2---:R-:W-:-:S04]  /*0780*/  IMAD R5, R18, R19, R5 ;  /* 0x0000001312057224 */ /* 0x004fc800078e0205 */
[----:B-----5:R-:W-:-:S07]  /*0790*/  IMAD R12, R20, R14, R5 ;  /* 0x0000000e140c7224 */ /* 0x020fce00078e0205 */
.L_x_3:
[----:B------:R-:W-:Y:S05]  /*07a0*/  BRA.U !UP1, `(.L_x_2) ;  /* 0x0000000109a87547 */ /* 0x000fea000b800000 */
[----:B------:R-:W-:Y:S01]  /*07b0*/  UISETP.NE.AND UP0, UPT, UR5, 0x1, UPT ;  /* 0x000000010500788c */ /* 0x000fe2000bf05270 */
[----:B------:R-:W-:Y:S01]  /*07c0*/  MOV R7, UR4 ;  /* 0x0000000400077c02 */ /* 0x000fe20008000f00 */
[----:B------:R-:W-:Y:S02]  /*07d0*/  ULOP3.LUT UR5, UR20, 0x1, URZ, 0xc0, !UPT ;  /* 0x0000000114057892 */ /* 0x000fe4000f8ec0ff */
[----:B------:R-:W-:Y:S02]  /*07e0*/  MOV R15, UR20 ;  /* 0x00000014000f7c02 */ /* 0x000fe40008000f00 */
[----:B------:R-:W-:Y:S01]  /*07f0*/  UISETP.NE.U32.AND UP1, UPT, UR5, 0x1, UPT ;  /* 0x000000010500788c */ /* 0x000fe2000bf25070 */
[----:B------:R-:W-:-:S04]  /*0800*/  PLOP3.LUT P1, PT, PT, PT, UP0, 0x80, 0x8 ;  /* 0x000000000008781c */ /* 0x000fc80003f2f008 */
[----:B------:R-:W1:Y:S01]  /*0810*/  @UP0 LDCU.128 UR8, c[0x0][0x380] ;  /* 0x00007000ff0807ac */ /* 0x000e620008000c00 */
[----:B------:R-:W-:Y:S01]  /*0820*/  PLOP3.LUT P0, PT, PT, PT, UP1, 0x80, 0x8 ;  /* 0x000000000008781c */ /* 0x000fe20003f0f018 */
[----:B------:R-:W2:Y:S04]  /*0830*/  @UP0 LDCU.64 UR6, c[0x0][0x380] ;  /* 0x00007000ff0607ac */ /* 0x000ea80008000a00 */
[----:B------:R-:W3:Y:S03]  /*0840*/  @!UP1 LDCU.128 UR12, c[0x0][0x380] ;  /* 0x00007000ff0c97ac */ /* 0x000ee60008000c00 */
[C---:B------:R-:W-:Y:S02]  /*0850*/  @P1 IADD3 R3, PT, PT, R13.reuse, UR4, RZ ;  /* 0x000000040d031c10 */ /* 0x040fe4000fffe0ff */
[----:B------:R-:W-:Y:S01]  /*0860*/  @P1 IADD3 R6, P2, PT, R13, UR4, RZ ;  /* 0x000000040d061c10 */ /* 0x000fe2000ff5e0ff */
[----:B------:R-:W-:Y:S01]  /*0870*/  @UP0 UIADD3 UR4, UPT, UPT, UR4, 0x2, URZ ;  /* 0x0000000204040890 */ /* 0x000fe2000fffe0ff */
[----:B-1----:R-:W-:Y:S01]  /*0880*/  MOV R11, UR9 ;  /* 0x00000009000b7c02 */ /* 0x002fe20008000f00 */
[----:B------:R-:W-:Y:S01]  /*0890*/  IMAD.U32 R10, RZ, RZ, UR8 ;  /* 0x00000008ff0a7e24 */ /* 0x000fe2000f8e00ff */
[----:B------:R-:W-:-:S02]  /*08a0*/  MOV R4, UR10 ;  /* 0x0000000a00047c02 */ /* 0x000fc40008000f00 */
[----:B------:R-:W-:Y:S01]  /*08b0*/  MOV R5, UR11 ;  /* 0x0000000b00057c02 */ /* 0x000fe20008000f00 */
[----:B------:R-:W-:-:S04]  /*08c0*/  @P1 IMAD.WIDE.U32 R10, R3, 0x4, R10 ;  /* 0x00000004030a1825 */ /* 0x000fc800078e000a */
[----:B------:R-:W-:Y:S01]  /*08d0*/  @P1 IMAD R3, R7, UR20, R0 ;  /* 0x0000001407031c24 */ /* 0x000fe2000f8e0200 */
[----:B------:R-:W-:Y:S01]  /*08e0*/  @P1 IADD3.X R7, PT, PT, RZ, RZ, RZ, P2, !PT ;  /* 0x000000ffff071210 */ /* 0x000fe200017fe4ff */
[----:B------:R-:W-:Y:S01]  /*08f0*/  IMAD.U32 R19, RZ, RZ, UR4 ;  /* 0x00000004ff137e24 */ /* 0x000fe2000f8e00ff */
[C---:B--2---:R-:W-:Y:S01]  /*0900*/  @P1 LEA R2, P2, R6.reuse, UR6, 0x2 ;  /* 0x0000000606021c11 */ /* 0x044fe2000f8410ff */
[----:B------:R-:W-:Y:S01]  /*0910*/  @P1 IMAD.WIDE R4, R3, 0x4, R4 ;  /* 0x0000000403041825 */ /* 0x000fe200078e0204 */
[----:B------:R-:W-:Y:S01]  /*0920*/  @!P0 IADD3 R17, PT, PT, R13, UR4, RZ ;  /* 0x000000040d118c10 */ /* 0x000fe2000fffe0ff */
[----:B0-----:R-:W2:Y:S01]  /*0930*/  @P1 LDG.E R11, desc[UR18][R10.64] ;  /* 0x000000120a0b1981 */ /* 0x001ea2000c1e1900 */
[----:B------:R-:W-:Y:S01]  /*0940*/  @P1 LEA.HI.X R3, R6, UR7, R7, 0x2, P2 ;  /* 0x0000000706031c11 */ /* 0x000fe200090f1407 */
[----:B------:R-:W-:Y:S01]  /*0950*/  @!P0 IMAD R19, R19, UR20, R0 ;  /* 0x0000001413138c24 */ /* 0x000fe2000f8e0200 */
[----:B---3--:R-:W-:Y:S01]  /*0960*/  MOV R6, UR12 ;  /* 0x0000000c00067c02 */ /* 0x008fe20008000f00 */
[----:B------:R-:W-:Y:S01]  /*0970*/  @P1 IMAD.WIDE R14, R15, 0x4, R4 ;  /* 0x000000040f0e1825 */ /* 0x000fe200078e0204 */
[----:B------:R-:W-:Y:S01]  /*0980*/  MOV R7, UR13 ;  /* 0x0000000d00077c02 */ /* 0x000fe20008000f00 */
[----:B------:R-:W2:Y:S01]  /*0990*/  @P1 LDG.E R4, desc[UR18][R4.64] ;  /* 0x0000001204041981 */ /* 0x000ea2000c1e1900 */
[----:B------:R-:W-:-:S02]  /*09a0*/  MOV R8, UR14 ;  /* 0x0000000e00087c02 */ /* 0x000fc40008000f00 */
[----:B------:R-:W-:Y:S01]  /*09b0*/  MOV R9, UR15 ;  /* 0x0000000f00097c02 */ /* 0x000fe20008000f00 */
[----:B------:R-:W-:Y:S01]  /*09c0*/  @!P0 IMAD.WIDE.U32 R6, R17, 0x4, R6 ;  /* 0x0000000411068825 */ /* 0x000fe200078e0006 */
[----:B------:R-:W3:Y:S03]  /*09d0*/  @P1 LDG.E R14, desc[UR18][R14.64] ;  /* 0x000000120e0e1981 */ /* 0x000ee6000c1e1900 */
[----:B------:R-:W-:Y:S01]  /*09e0*/  @!P0 IMAD.WIDE R8, R19, 0x4, R8 ;  /* 0x0000000413088825 */ /* 0x000fe200078e0208 */
[----:B------:R-:W3:Y:S04]  /*09f0*/  @P1 LDG.E R2, desc[UR18][R2.64+0x4] ;  /* 0x0000041202021981 */ /* 0x000ee8000c1e1900 */
[----:B------:R-:W4:Y:S04]  /*0a00*/  @!P0 LDG.E R7, desc[UR18][R6.64] ;  /* 0x0000001206078981 */ /* 0x000f28000c1e1900 */
[----:B------:R-:W4:Y:S01]  /*0a10*/  @!P0 LDG.E R8, desc[UR18][R8.64] ;  /* 0x0000001208088981 */ /* 0x000f22000c1e1900 */
[----:B--2---:R-:W-:-:S04]  /*0a20*/  @P1 IMAD R11, R11, R4, R12 ;  /* 0x000000040b0b1224 */ /* 0x004fc800078e020c */
[----:B---3--:R-:W-:-:S04]  /*0a30*/  @P1 IMAD R12, R2, R14, R11 ;  /* 0x0000000e020c1224 */ /* 0x008fc800078e020b */
[----:B----4-:R-:W-:-:S07]  /*0a40*/  @!P0 IMAD R12, R7, R8, R12 ;  /* 0x00000008070c8224 */ /* 0x010fce00078e020c */
.L_x_2:
[----:B------:R-:W1:Y:S01]  /*0a50*/  LDC.64 R2, c[0x0][0x390] ;  /* 0x0000e400ff027b82 */ /* 0x000e620000000a00 */
[----:B------:R-:W-:-:S05]  /*0a60*/  IADD3 R13, PT, PT, R0, R13, RZ ;  /* 0x0000000d000d7210 */ /* 0x000fca0007ffe0ff */
[----:B-1----:R-:W-:-:S05]  /*0a70*/  IMAD.WIDE R2, R13, 0x4, R2 ;  /* 0x000000040d027825 */ /* 0x002fca00078e0202 */
[----:B0-----:R-:W-:Y:S01]  /*0a80*/  STG.E desc[UR18][R2.64], R12 ;  /* 0x0000000c02007986 */ /* 0x001fe2000c101912 */
[----:B------:R-:W-:Y:S05]  /*0a90*/  EXIT ;  /* 0x000000000000794d */ /* 0x000fea0003800000 */
.L_x_4:
[----:B------:R-:W-:-:S00]  /*0aa0*/  BRA `(.L_x_4) ;  /* 0xfffffffc00fc7947 */ /* 0x000fc0000383ffff */
[----:B------:R-:W-:-:S00]  /*0ab0*/  NOP ;  /* 0x0000000000007918 */ /* 0x000fc00000000000 */
        /* <DEDUP_REMOVED lines=12> */
.L_x_5:


//--------------------- .nv.shared.reserved.0     --------------------------
	.section	.nv.shared.reserved.0,"aw",@nobits
	.weak		__nv_reservedSMEM_offset_0_alias
	.size		__nv_reservedSMEM_offset_0_alias, 0, 64
	.other		__nv_reservedSMEM_offset_0_alias,@"STO_CUDA_RESERVED_SHARED STV_DEFAULT"
__nv_reservedSMEM_offset_0_alias:
	.zero		0
	.zero		64


//--------------------- .nv.global                --------------------------
	.section	.nv.global,"aw",@nobits
.nv.global:
	.type		_ZN34_INTERNAL_2a83480b_4_k_cu_b4371cf34cuda3std3__45__cpo6cbeginE,@object
	.size		_ZN34_INTERNAL_2a83480b_4_k_cu_b4371cf34cuda3std3__45__cpo6cbeginE,(_ZN34_INTERNAL_2a83480b_4_k_cu_b4371cf34cuda3std6ranges3__45__cpo4prevE - _ZN34_INTERNAL_2a83480b_4_k_cu_b4371cf34cuda3std3__45__cpo6cbeginE)
_ZN34_INTERNAL_2a83480b_4_k_cu_b4371cf34cuda3std3__45__cpo6cbeginE:
	.zero		1
	.type		_ZN34_INTERNAL_2a83480b_4_k_cu_b4371cf34cuda3std6ranges3__45__cpo4prevE,@object
	.size		_ZN34_INTERNAL_2a83480b_4_k_cu_b4371cf34cuda3std6ranges3__45__cpo4prevE,(_ZN34_INTERNAL_2a83480b_4_k_cu_b4371cf34cuda3std6ranges3__45__cpo9iter_moveE - _ZN34_INTERNAL_2a83480b_4_k_cu_b4371cf34cuda3std6ranges3__45__cpo4prevE)
_ZN34_INTERNAL_2a83480b_4_k_cu_b4371cf34cuda3std6ranges3__45__cpo4prevE:
	.zero		1
	.type		_ZN34_INTERNAL_2a83480b_4_k_cu_b4371cf34cuda3std6ranges3__45__cpo9iter_moveE,@object
	.size		_ZN34_INTERNAL_2a83480b_4_k_cu_b4371cf34cuda3std6ranges3__45__cpo9iter_moveE,(_ZN34_INTERNAL_2a83480b_4_k_cu_b4371cf34cuda3std3__45__cpo7crbeginE - _ZN34_INTERNAL_2a83480b_4_k_cu_b4371cf34cuda3std6ranges3__45__cpo9iter_moveE)
_ZN34_INTERNAL_2a83480b_4_k_cu_b4371cf34cuda3std6ranges3__45__cpo9iter_moveE:
	.zero		1
	.type		_ZN34_INTERNAL_2a83480b_4_k_cu_b4371cf34cuda3std3__45__cpo7crbeginE,@object
	.size		_ZN34_INTERNAL_2a83480b_4_k_cu_b4371cf34cuda3std3__45__cpo7crbeginE,(_ZN34_INTERNAL_2a83480b_4_k_cu_b4371cf34cuda3std6ranges3__45__cpo5ssizeE - _ZN34_INTERNAL_2a83480b_4_k_cu_b4371cf34cuda3std3__45__cpo7crbeginE)
_ZN34_INTERNAL_2a83480b_4_k_cu_b4371cf34cuda3std3__45__cpo7crbeginE:
	.zero		1
	.type		_ZN34_INTERNAL_2a83480b_4_k_cu_b4371cf34cuda3std6ranges3__45__cpo5ssizeE,@object
	.size		_ZN34_INTERNAL_2a83480b_4_k_cu_b4371cf34cuda3std6ranges3__45__cpo5ssizeE,(_ZN34_INTERNAL_2a83480b_4_k_cu_b4371cf34cuda3std6ranges3__45__cpo4cendE - _ZN34_INTERNAL_2a83480b_4_k_cu_b4371cf34cuda3std6ranges3__45__cpo5ssizeE)
_ZN34_INTERNAL_2a83480b_4_k_cu_b4371cf34cuda3std6ranges3__45__cpo5ssizeE:
	.zero		1
	.type		_ZN34_INTERNAL_2a83480b_4_k_cu_b4371cf34cuda3std6ranges3__45__cpo4cendE,@object
	.size		_ZN34_INTERNAL_2a83480b_4_k_cu_b4371cf34cuda3std6ranges3__45__cpo4cendE,(_ZN34_INTERNAL_2a83480b_4_k_cu_b4371cf34cuda3std3__45__cpo5beginE - _ZN34_INTERNAL_2a83480b_4_k_cu_b4371cf34cuda3std6ranges3__45__cpo4cendE)
_ZN34_INTERNAL_2a83480b_4_k_cu_b4371cf34cuda3std6ranges3__45__cpo4cendE:
	.zero		1
	.type		_ZN34_INTERNAL_2a83480b_4_k_cu_b4371cf34cuda3std3__45__cpo5beginE,@object
	.size		_ZN34_INTERNAL_2a83480b_4_k_cu_b4371cf34cuda3std3__45__cpo5beginE,(_ZN34_INTERNAL_2a83480b_4_k_cu_b4371cf34cuda3std6ranges3__45__cpo9iter_swapE - _ZN34_INTERNAL_2a83480b_4_k_cu_b4371cf34cuda3std3__45__cpo5beginE)
_ZN34_INTERNAL_2a83480b_4_k_cu_b4371cf34cuda3std3__45__cpo5beginE:
	.zero		1
	.type		_ZN34_INTERNAL_2a83480b_4_k_cu_b4371cf34cuda3std6ranges3__45__cpo9iter_swapE,@object
	.size		_ZN34_INTERNAL_2a83480b_4_k_cu_b4371cf34cuda3std6ranges3__45__cpo9iter_swapE,(_ZN34_INTERNAL_2a83480b_4_k_cu_b4371cf34cuda3std3__419piecewise_constructE - _ZN34_INTERNAL_2a83480b_4_k_cu_b4371cf34cuda3std6ranges3__45__cpo9iter_swapE)
_ZN34_INTERNAL_2a83480b_4_k_cu_b4371cf34cuda3std6ranges3__45__cpo9iter_swapE:
	.zero		1
	.type		_ZN34_INTERNAL_2a83480b_4_k_cu_b4371cf34cuda3std3__419piecewise_constructE,@object
	.size		_ZN34_INTERNAL_2a83480b_4_k_cu_b4371cf34cuda3std3__419piecewise_constructE,(_ZN34_INTERNAL_2a83480b_4_k_cu_b4371cf34cuda3std3__45__cpo6rbeginE - _ZN34_INTERNAL_2a83480b_4_k_cu_b4371cf34cuda3std3__419piecewise_constructE)
_ZN34_INTERNAL_2a83480b_4_k_cu_b4371cf34cuda3std3__419piecewise_constructE:
	.zero		1
	.type		_ZN34_INTERNAL_2a83480b_4_k_cu_b4371cf34cuda3std3__45__cpo6rbeginE,@object
	.size		_ZN34_INTERNAL_2a83480b_4_k_cu_b4371cf34cuda3std3__45__cpo6rbeginE,(_ZN34_INTERNAL_2a83480b_4_k_cu_b4371cf34cuda3std6ranges3__45__cpo5cdataE - _ZN34_INTERNAL_2a83480b_4_k_cu_b4371cf34cuda3std3__45__cpo6rbeginE)
_ZN34_INTERNAL_2a83480b_4_k_cu_b4371cf34cuda3std3__45__cpo6rbeginE:
	.zero		1
	.type		_ZN34_INTERNAL_2a83480b_4_k_cu_b4371cf34cuda3std6ranges3__45__cpo5cdataE,@object
	.size		_ZN34_INTERNAL_2a83480b_4_k_cu_b4371cf34cuda3std6ranges3__45__cpo5cdataE,(_ZN34_INTERNAL_2a83480b_4_k_cu_b4371cf34cuda3std6ranges3__45__cpo3endE - _ZN34_INTERNAL_2a83480b_4_k_cu_b4371cf34cuda3std6ranges3__45__cpo5cdataE)
_ZN34_INTERNAL_2a83480b_4_k_cu_b4371cf34cuda3std6ranges3__45__cpo5cdataE:
	.zero		1
	.type		_ZN34_INTERNAL_2a83480b_4_k_cu_b4371cf34cuda3std6ranges3__45__cpo3endE,@object
	.size		_ZN34_INTERNAL_2a83480b_4_k_cu_b4371cf34cuda3std6ranges3__45__cpo3endE,(_ZN34_INTERNAL_2a83480b_4_k_cu_b4371cf34cuda3std3__45__cpo4cendE - _ZN34_INTERNAL_2a83480b_4_k_cu_b4371cf34cuda3std6ranges3__45__cpo3endE)
_ZN34_INTERNAL_2a83480b_4_k_cu_b4371cf34cuda3std6ranges3__45__cpo3endE:
	.zero		1
	.type		_ZN34_INTERNAL_2a83480b_4_k_cu_b4371cf34cuda3std3__45__cpo4cendE,@object
	.size		_ZN34_INTERNAL_2a83480b_4_k_cu_b4371cf34cuda3std3__45__cpo4cendE,(_ZN34_INTERNAL_2a83480b_4_k_cu_b4371cf34cuda3std6ranges3__45__cpo4dataE - _ZN34_INTERNAL_2a83480b_4_k_cu_b4371cf34cuda3std3__45__cpo4cendE)
_ZN34_INTERNAL_2a83480b_4_k_cu_b4371cf34cuda3std3__45__cpo4cendE:
	.zero		1
	.type		_ZN34_INTERNAL_2a83480b_4_k_cu_b4371cf34cuda3std6ranges3__45__cpo4dataE,@object
	.size		_ZN34_INTERNAL_2a83480b_4_k_cu_b4371cf34cuda3std6ranges3__45__cpo4dataE,(_ZN34_INTERNAL_2a83480b_4_k_cu_b4371cf34cuda3std6ranges3__45__cpo5beginE - _ZN34_INTERNAL_2a83480b_4_k_cu_b4371cf34cuda3std6ranges3__45__cpo4dataE)
_ZN34_INTERNAL_2a83480b_4_k_cu_b4371cf34cuda3std6ranges3__45__cpo4dataE:
	.zero		1
	.type		_ZN34_INTERNAL_2a83480b_4_k_cu_b4371cf34cuda3std6ranges3__45__cpo5beginE,@object
	.size		_ZN34_INTERNAL_2a83480b_4_k_cu_b4371cf34cuda3std6ranges3__45__cpo5beginE,(_ZN34_INTERNAL_2a83480b_4_k_cu_b4371cf34cuda3std3__45__cpo5crendE - _ZN34_INTERNAL_2a83480b_4_k_cu_b4371cf34cuda3std6ranges3__45__cpo5beginE)
_ZN34_INTERNAL_2a83480b_4_k_cu_b4371cf34cuda3std6ranges3__45__cpo5beginE:
	.zero		1
	.type		_ZN34_INTERNAL_2a83480b_4_k_cu_b4371cf34cuda3std3__45__cpo5crendE,@object
	.size		_ZN34_INTERNAL_2a83480b_4_k_cu_b4371cf34cuda3std3__45__cpo5crendE,(_ZN34_INTERNAL_2a83480b_4_k_cu_b4371cf34cuda3std6ranges3__45__cpo8distanceE - _ZN34_INTERNAL_2a83480b_4_k_cu_b4371cf34cuda3std3__45__cpo5crendE)
_ZN34_INTERNAL_2a83480b_4_k_cu_b4371cf34cuda3std3__45__cpo5crendE:
	.zero		1
	.type		_ZN34_INTERNAL_2a83480b_4_k_cu_b4371cf34cuda3std6ranges3__45__cpo8distanceE,@object
	.size		_ZN34_INTERNAL_2a83480b_4_k_cu_b4371cf34cuda3std6ranges3__45__cpo8distanceE,(_ZN34_INTERNAL_2a83480b_4_k_cu_b4371cf34cuda3std6ranges3__45__cpo7advanceE - _ZN34_INTERNAL_2a83480b_4_k_cu_b4371cf34cuda3std6ranges3__45__cpo8distanceE)
_ZN34_INTERNAL_2a83480b_4_k_cu_b4371cf34cuda3std6ranges3__45__cpo8distanceE:
	.zero		1
	.type		_ZN34_INTERNAL_2a83480b_4_k_cu_b4371cf34cuda3std6ranges3__45__cpo7advanceE,@object
	.size		_ZN34_INTERNAL_2a83480b_4_k_cu_b4371cf34cuda3std6ranges3__45__cpo7advanceE,(_ZN34_INTERNAL_2a83480b_4_k_cu_b4371cf34cuda3std3__45__cpo3endE - _ZN34_INTERNAL_2a83480b_4_k_cu_b4371cf34cuda3std6ranges3__45__cpo7advanceE)
_ZN34_INTERNAL_2a83480b_4_k_cu_b4371cf34cuda3std6ranges3__45__cpo7advanceE:
	.zero		1
	.type		_ZN34_INTERNAL_2a83480b_4_k_cu_b4371cf34cuda3std3__45__cpo3endE,@object
	.size		_ZN34_INTERNAL_2a83480b_4_k_cu_b4371cf34cuda3std3__45__cpo3endE,(_ZN34_INTERNAL_2a83480b_4_k_cu_b4371cf34cuda3std6ranges3__45__cpo4nextE - _ZN34_INTERNAL_2a83480b_4_k_cu_b4371cf34cuda3std3__45__cpo3endE)
_ZN34_INTERNAL_2a83480b_4_k_cu_b4371cf34cuda3std3__45__cpo3endE:
	.zero		1
	.type		_ZN34_INTERNAL_2a83480b_4_k_cu_b4371cf34cuda3std6ranges3__45__cpo4nextE,@object
	.size		_ZN34_INTERNAL_2a83480b_4_k_cu_b4371cf34cuda3std6ranges3__45__cpo4nextE,(_ZN34_INTERNAL_2a83480b_4_k_cu_b4371cf34cuda3std6ranges3__45__cpo4swapE - _ZN34_INTERNAL_2a83480b_4_k_cu_b4371cf34cuda3std6ranges3__45__cpo4nextE)
_ZN34_INTERNAL_2a83480b_4_k_cu_b4371cf34cuda3std6ranges3__45__cpo4nextE:
	.zero		1
	.type		_ZN34_INTERNAL_2a83480b_4_k_cu_b4371cf34cuda3std6ranges3__45__cpo4swapE,@object
	.size		_ZN34_INTERNAL_2a83480b_4_k_cu_b4371cf34cuda3std6ranges3__45__cpo4swapE,(_ZN34_INTERNAL_2a83480b_4_k_cu_b4371cf34cuda3std3__45__cpo4rendE - _ZN34_INTERNAL_2a83480b_4_k_cu_b4371cf34cuda3std6ranges3__45__cpo4swapE)
_ZN34_INTERNAL_2a83480b_4_k_cu_b4371cf34cuda3std6ranges3__45__cpo4swapE:
	.zero		1
	.type		_ZN34_INTERNAL_2a83480b_4_k_cu_b4371cf34cuda3std3__45__cpo4rendE,@object
	.size		_ZN34_INTERNAL_2a83480b_4_k_cu_b4371cf34cuda3std3__45__cpo4rendE,(_ZN34_INTERNAL_2a83480b_4_k_cu_b4371cf34cuda3std6ranges3__45__cpo4sizeE - _ZN34_INTERNAL_2a83480b_4_k_cu_b4371cf34cuda3std3__45__cpo4rendE)
_ZN34_INTERNAL_2a83480b_4_k_cu_b4371cf34cuda3std3__45__cpo4rendE:
	.zero		1
	.type		_ZN34_INTERNAL_2a83480b_4_k_cu_b4371cf34cuda3std6ranges3__45__cpo4sizeE,@object
	.size		_ZN34_INTERNAL_2a83480b_4_k_cu_b4371cf34cuda3std6ranges3__45__cpo4sizeE,(_ZN34_INTERNAL_2a83480b_4_k_cu_b4371cf34cuda3std6ranges3__45__cpo6cbeginE - _ZN34_INTERNAL_2a83480b_4_k_cu_b4371cf34cuda3std6ranges3__45__cpo4sizeE)
_ZN34_INTERNAL_2a83480b_4_k_cu_b4371cf34cuda3std6ranges3__45__cpo4sizeE:
	.zero		1
	.type		_ZN34_INTERNAL_2a83480b_4_k_cu_b4371cf34cuda3std6ranges3__45__cpo6cbeginE,@object
	.size		_ZN34_INTERNAL_2a83480b_4_k_cu_b4371cf34cuda3std6ranges3__45__cpo6cbeginE,(.L_13 - _ZN34_INTERNAL_2a83480b_4_k_cu_b4371cf34cuda3std6ranges3__45__cpo6cbeginE)
_ZN34_INTERNAL_2a83480b_4_k_cu_b4371cf34cuda3std6ranges3__45__cpo6cbeginE:
	.zero		1
.L_13:


//--------------------- .nv.constant0._Z6matmulPKiS0_Pii --------------------------
	.section	.nv.constant0._Z6matmulPKiS0_Pii,"a",@progbits
	.sectionflags	@""
	.align	4
.nv.constant0._Z6matmulPKiS0_Pii:
	.zero		924


//--------------------- SYMBOLS --------------------------

	.type		.nv.reservedSmem.offset0,@object
	.size		.nv.reservedSmem.offset0,0x4
